	.headerflags	@"EF_CUDA_TEXMODE_UNIFIED EF_CUDA_64BIT_ADDRESS EF_CUDA_ACCELERATORS EF_CUDA_SM90 EF_CUDA_VIRTUAL_SM(EF_CUDA_SM90)"
	.elftype	@"ET_EXEC"


//--------------------- .nv.info                  --------------------------
	.section	.nv.info,"",@"SHT_CUDA_INFO"
	.align	4


	//----- nvinfo : EIATTR_REGCOUNT
	.align		4
        /*0000*/ 	.byte	0x04, 0x2f
        /*0002*/ 	.short	(.L_2 - .L_1)
	.align		4
.L_1:
        /*0004*/ 	.word	index@(triton_poi_fused_cat_21)
        /*0008*/ 	.word	0x00000020


	//----- nvinfo : EIATTR_MIN_STACK_SIZE
	.align		4
.L_2:
        /*000c*/ 	.byte	0x04, 0x12
        /*000e*/ 	.short	(.L_4 - .L_3)
	.align		4
.L_3:
        /*0010*/ 	.word	index@(triton_poi_fused_cat_21)
        /*0014*/ 	.word	0x00000000


	//----- nvinfo : EIATTR_FRAME_SIZE
	.align		4
.L_4:
        /*0018*/ 	.byte	0x04, 0x11
        /*001a*/ 	.short	(.L_6 - .L_5)
	.align		4
.L_5:
        /*001c*/ 	.word	index@(triton_poi_fused_cat_21)
        /*0020*/ 	.word	0x00000000


	//----- nvinfo : EIATTR_MIN_STACK_SIZE
	.align		4
.L_6:
        /*0024*/ 	.byte	0x04, 0x12
        /*0026*/ 	.short	(.L_8 - .L_7)
	.align		4
.L_7:
        /*0028*/ 	.word	index@(triton_poi_fused_cat_21)
        /*002c*/ 	.word	0x00000000
.L_8:


//--------------------- .nv.info.triton_poi_fused_cat_21 --------------------------
	.section	.nv.info.triton_poi_fused_cat_21,"",@"SHT_CUDA_INFO"
	.sectionflags	@""
	.align	4


	//----- nvinfo : EIATTR_CUDA_API_VERSION
	.align		4
        /*0000*/ 	.byte	0x04, 0x37
        /*0002*/ 	.short	(.L_10 - .L_9)
.L_9:
        /*0004*/ 	.word	0x0000007c


	//----- nvinfo : EIATTR_KPARAM_INFO
	.align		4
.L_10:
        /*0008*/ 	.byte	0x04, 0x17
        /*000a*/ 	.short	(.L_12 - .L_11)
.L_11:
        /*000c*/ 	.word	0x00000000
        /*0010*/ 	.short	0x0003
        /*0012*/ 	.short	0x0018
        /*0014*/ 	.byte	0x00, 0xf0, 0x11, 0x00


	//----- nvinfo : EIATTR_KPARAM_INFO
	.align		4
.L_12:
        /*0018*/ 	.byte	0x04, 0x17
        /*001a*/ 	.short	(.L_14 - .L_13)
.L_13:
        /*001c*/ 	.word	0x00000000
        /*0020*/ 	.short	0x0002
        /*0022*/ 	.short	0x0010
        /*0024*/ 	.byte	0x00, 0xf4, 0x21, 0x00


	//----- nvinfo : EIATTR_KPARAM_INFO
	.align		4
.L_14:
        /*0028*/ 	.byte	0x04, 0x17
        /*002a*/ 	.short	(.L_16 - .L_15)
.L_15:
        /*002c*/ 	.word	0x00000000
        /*0030*/ 	.short	0x0001
        /*0032*/ 	.short	0x0008
        /*0034*/ 	.byte	0x00, 0xf4, 0x21, 0x00


	//----- nvinfo : EIATTR_KPARAM_INFO
	.align		4
.L_16:
        /*0038*/ 	.byte	0x04, 0x17
        /*003a*/ 	.short	(.L_18 - .L_17)
.L_17:
        /*003c*/ 	.word	0x00000000
        /*0040*/ 	.short	0x0000
        /*0042*/ 	.short	0x0000
        /*0044*/ 	.byte	0x00, 0xf4, 0x21, 0x00


	//----- nvinfo : EIATTR_SPARSE_MMA_MASK
	.align		4
.L_18:
        /*0048*/ 	.byte	0x03, 0x50
        /*004a*/ 	.short	0x0000


	//----- nvinfo : EIATTR_MAXREG_COUNT
	.align		4
        /*004c*/ 	.byte	0x03, 0x1b
        /*004e*/ 	.short	0x00ff


	//----- nvinfo : EIATTR_EXIT_INSTR_OFFSETS
	.align		4
        /*0050*/ 	.byte	0x04, 0x1c
        /*0052*/ 	.short	(.L_20 - .L_19)


	//   ....[0]....
.L_19:
        /*0054*/ 	.word	0x000014a0


	//----- nvinfo : EIATTR_REQNTID
	.align		4
.L_20:
        /*0058*/ 	.byte	0x04, 0x10
        /*005a*/ 	.short	(.L_22 - .L_21)
.L_21:
        /*005c*/ 	.word	0x00000080
        /*0060*/ 	.word	0x00000001
        /*0064*/ 	.word	0x00000001


	//----- nvinfo : EIATTR_CBANK_PARAM_SIZE
	.align		4
.L_22:
        /*0068*/ 	.byte	0x03, 0x19
        /*006a*/ 	.short	0x001c


	//----- nvinfo : EIATTR_PARAM_CBANK
	.align		4
        /*006c*/ 	.byte	0x04, 0x0a
        /*006e*/ 	.short	(.L_24 - .L_23)
	.align		4
.L_23:
        /*0070*/ 	.word	index@(.nv.constant0.triton_poi_fused_cat_21)
        /*0074*/ 	.short	0x0210
        /*0076*/ 	.short	0x001c


	//----- nvinfo : EIATTR_SW_WAR
	.align		4
.L_24:
        /*0078*/ 	.byte	0x04, 0x36
        /*007a*/ 	.short	(.L_26 - .L_25)
.L_25:
        /*007c*/ 	.word	0x00000008
.L_26:


//--------------------- .nv.callgraph             --------------------------
	.section	.nv.callgraph,"",@"SHT_CUDA_CALLGRAPH"
	.align	4
	.sectionentsize	8
	.align		4
        /*0000*/ 	.word	0x00000000
	.align		4
        /*0004*/ 	.word	0xffffffff
	.align		4
        /*0008*/ 	.word	0x00000000
	.align		4
        /*000c*/ 	.word	0xfffffffe
	.align		4
        /*0010*/ 	.word	0x00000000
	.align		4
        /*0014*/ 	.word	0xfffffffd
	.align		4
        /*0018*/ 	.word	0x00000000
	.align		4
        /*001c*/ 	.word	0xfffffffc


//--------------------- .nv.constant4             --------------------------
	.section	.nv.constant4,"a",@progbits
	.align	8
	.align		8
.nv.constant4:
        /*0000*/ 	.dword	_$_str


//--------------------- .text.triton_poi_fused_cat_21 --------------------------
	.section	.text.triton_poi_fused_cat_21,"ax",@progbits
	.align	128
        .global         triton_poi_fused_cat_21
        .type           triton_poi_fused_cat_21,@function
        .size           triton_poi_fused_cat_21,(.L_x_1 - triton_poi_fused_cat_21)
        .other          triton_poi_fused_cat_21,@"STO_CUDA_ENTRY STV_DEFAULT"
triton_poi_fused_cat_21:
.text.triton_poi_fused_cat_21:
[----:B------:R-:W-:Y:S01]  /*0000*/  LDC R1, c[0x0][0x28] ;  /* 0x00000a00ff017b82 */ /* 0x000fe20000000800 */
[----:B------:R-:W1:Y:S07]  /*0010*/  S2R R0, SR_TID.X ;  /* 0x0000000000007919 */ /* 0x000e6e0000002100 */
[----:B------:R-:W2:Y:S01]  /*0020*/  LDC.64 R8, c[0x0][0x210] ;  /* 0x00008400ff087b82 */ /* 0x000ea20000000a00 */
[----:B------:R-:W-:Y:S01]  /*0030*/  CS2R R6, SRZ ;  /* 0x0000000000067805 */ /* 0x000fe2000001ff00 */
[----:B------:R-:W-:Y:S01]  /*0040*/  ULDC.64 UR4, c[0x0][0x208] ;  /* 0x0000820000047ab9 */ /* 0x000fe20000000a00 */
[----:B------:R-:W3:Y:S01]  /*0050*/  S2R R21, SR_CTAID.X ;  /* 0x0000000000157919 */ /* 0x000ee20000002500 */
[----:B------:R-:W-:Y:S01]  /*0060*/  IMAD.MOV.U32 R24, RZ, RZ, 0x3ab5ebe6 ;  /* 0x3ab5ebe6ff187424 */ /* 0x000fe200078e00ff */
[----:B------:R-:W-:Y:S01]  /*0070*/  ULDC.64 UR6, c[0x0][0x218] ;  /* 0x0000860000067ab9 */ /* 0x000fe20000000a00 */
[----:B-1----:R-:W-:Y:S01]  /*0080*/  IMAD.SHL.U32 R0, R0, 0x4, RZ ;  /* 0x0000000400007824 */ /* 0x002fe200078e00ff */
[----:B---3--:R-:W-:-:S04]  /*0090*/  SHF.R.S32.HI R12, RZ, 0x15, R21 ;  /* 0x00000015ff0c7819 */ /* 0x008fc80000011415 */
[----:B------:R-:W-:Y:S02]  /*00a0*/  LOP3.LUT R0, R0, 0x1fc, RZ, 0xc0, !PT ;  /* 0x000001fc00007812 */ /* 0x000fe400078ec0ff */
[----:B------:R-:W-:-:S03]  /*00b0*/  SGXT R12, R12, 0x1 ;  /* 0x000000010c0c781a */ /* 0x000fc60000000200 */
[----:B------:R-:W-:-:S05]  /*00c0*/  IMAD R21, R21, 0x400, R0 ;  /* 0x0000040015157824 */ /* 0x000fca00078e0200 */
[CC--:B------:R-:W-:Y:S02]  /*00d0*/  LEA.HI R2, R12.reuse, R21.reuse, RZ, 0x12 ;  /* 0x000000150c027211 */ /* 0x0c0fe400078f90ff */
[----:B------:R-:W-:Y:S02]  /*00e0*/  LEA.HI R4, R12, R21, RZ, 0x17 ;  /* 0x000000150c047211 */ /* 0x000fe400078fb8ff */
[----:B------:R-:W-:Y:S02]  /*00f0*/  SHF.R.S32.HI R3, RZ, 0x12, R2 ;  /* 0x00000012ff037819 */ /* 0x000fe40000011402 */
[----:B------:R-:W-:Y:S02]  /*0100*/  SHF.R.S32.HI R10, RZ, 0x17, R4 ;  /* 0x00000017ff0a7819 */ /* 0x000fe40000011404 */
[----:B------:R-:W-:Y:S02]  /*0110*/  SHF.R.S32.HI R0, RZ, 0xf, R3 ;  /* 0x0000000fff007819 */ /* 0x000fe40000011403 */
[----:B------:R-:W-:Y:S01]  /*0120*/  LOP3.LUT R4, R4, 0xff800000, RZ, 0xc0, !PT ;  /* 0xff80000004047812 */ /* 0x000fe200078ec0ff */
[----:B------:R-:W-:Y:S01]  /*0130*/  IMAD.SHL.U32 R10, R10, 0x400000, RZ ;  /* 0x004000000a0a7824 */ /* 0x000fe200078e00ff */
[----:B------:R-:W-:-:S04]  /*0140*/  LOP3.LUT R0, R0, 0xffff, RZ, 0xc0, !PT ;  /* 0x0000ffff00007812 */ /* 0x000fc800078ec0ff */
[----:B------:R-:W-:Y:S02]  /*0150*/  LEA.HI R0, R0, R3, RZ, 0x15 ;  /* 0x0000000300007211 */ /* 0x000fe400078fa8ff */
[----:B------:R-:W-:Y:S02]  /*0160*/  IADD3 R15, R10, R21, -R4 ;  /* 0x000000150a0f7210 */ /* 0x000fe40007ffe804 */
[----:B------:R-:W-:Y:S02]  /*0170*/  CS2R R4, SRZ ;  /* 0x0000000000047805 */ /* 0x000fe4000001ff00 */
[----:B------:R-:W-:Y:S01]  /*0180*/  LOP3.LUT R0, R0, 0xffe0, RZ, 0xc0, !PT ;  /* 0x0000ffe000007812 */ /* 0x000fe200078ec0ff */
[----:B--2---:R-:W-:-:S04]  /*0190*/  IMAD.WIDE R14, R15, 0x4, R8 ;  /* 0x000000040f0e7825 */ /* 0x004fc800078e0208 */
[----:B------:R-:W-:-:S05]  /*01a0*/  IMAD.MOV R0, RZ, RZ, -R0 ;  /* 0x000000ffff007224 */ /* 0x000fca00078e0a00 */
[----:B------:R-:W-:-:S05]  /*01b0*/  PRMT R0, R0, 0x7710, RZ ;  /* 0x0000771000007816 */ /* 0x000fca00000000ff */
[----:B------:R-:W-:-:S05]  /*01c0*/  IMAD.IADD R3, R3, 0x1, R0 ;  /* 0x0000000103037824 */ /* 0x000fca00078e0200 */
[----:B------:R-:W-:-:S04]  /*01d0*/  PRMT R0, R3, 0x9910, RZ ;  /* 0x0000991003007816 */ /* 0x000fc800000000ff */
[----:B------:R-:W-:-:S13]  /*01e0*/  ISETP.GE.AND P1, PT, R0, 0x10, PT ;  /* 0x000000100000780c */ /* 0x000fda0003f26270 */
[----:B------:R-:W2:Y:S01]  /*01f0*/  @!P1 LDG.E.128 R4, desc[UR4][R14.64] ;  /* 0x000000040e049981 */ /* 0x000ea2000c1e1d00 */
[----:B------:R-:W-:Y:S01]  /*0200*/  VIADD R11, R21, 0x200 ;  /* 0x00000200150b7836 */ /* 0x000fe20000000000 */
[----:B------:R-:W-:-:S05]  /*0210*/  LOP3.LUT R3, R3, 0xffff, RZ, 0xc0, !PT ;  /* 0x0000ffff03037812 */ /* 0x000fca00078ec0ff */
[----:B------:R-:W-:Y:S01]  /*0220*/  IMAD.SHL.U32 R17, R3, 0x40000, RZ ;  /* 0x0004000003117824 */ /* 0x000fe200078e00ff */
[----:B--2---:R-:W-:Y:S02]  /*0230*/  SEL R22, R4, RZ, !P1 ;  /* 0x000000ff04167207 */ /* 0x004fe40004800000 */
[-C--:B------:R-:W-:Y:S02]  /*0240*/  LEA.HI R4, R12, R11.reuse, RZ, 0x17 ;  /* 0x0000000b0c047211 */ /* 0x080fe400078fb8ff */
[----:B------:R-:W-:Y:S01]  /*0250*/  SEL R20, R5, RZ, !P1 ;  /* 0x000000ff05147207 */ /* 0x000fe20004800000 */
[C---:B------:R-:W-:Y:S01]  /*0260*/  FMUL R13, R22.reuse, 1.4426950216293334961 ;  /* 0x3fb8aa3b160d7820 */ /* 0x040fe20000400000 */
[C---:B------:R-:W-:Y:S01]  /*0270*/  FADD.FTZ R16, |R22|.reuse, -RZ ;  /* 0x800000ff16107221 */ /* 0x040fe20000010200 */
[----:B------:R-:W-:Y:S01]  /*0280*/  SHF.R.S32.HI R18, RZ, 0x17, R4 ;  /* 0x00000017ff127819 */ /* 0x000fe20000011404 */
[----:B------:R-:W-:Y:S01]  /*0290*/  FADD R29, R22, R22 ;  /* 0x00000016161d7221 */ /* 0x000fe20000000000 */
[----:B------:R-:W-:Y:S01]  /*02a0*/  LOP3.LUT R4, R4, 0xff800000, RZ, 0xc0, !PT ;  /* 0xff80000004047812 */ /* 0x000fe200078ec0ff */
[----:B------:R-:W-:Y:S01]  /*02b0*/  FMUL R14, R20, 1.4426950216293334961 ;  /* 0x3fb8aa3b140e7820 */ /* 0x000fe20000400000 */
[----:B------:R-:W1:Y:S01]  /*02c0*/  FRND R13, R13 ;  /* 0x0000000d000d7307 */ /* 0x000e620000201000 */
[----:B------:R-:W-:Y:S01]  /*02d0*/  FSETP.GEU.AND P0, PT, R16, 0.40999999642372131348, PT ;  /* 0x3ed1eb851000780b */ /* 0x000fe20003f0e000 */
[----:B------:R-:W-:Y:S01]  /*02e0*/  IMAD.SHL.U32 R18, R18, 0x400000, RZ ;  /* 0x0040000012127824 */ /* 0x000fe200078e00ff */
[----:B------:R-:W-:-:S02]  /*02f0*/  LEA.HI R12, R12, R11, RZ, 0x12 ;  /* 0x0000000b0c0c7211 */ /* 0x000fc400078f90ff */
[----:B------:R-:W-:Y:S02]  /*0300*/  SHF.R.S32.HI R16, RZ, 0x1f, R10 ;  /* 0x0000001fff107819 */ /* 0x000fe4000001140a */
[----:B------:R-:W-:Y:S01]  /*0310*/  IADD3 R15, R18, R11, -R4 ;  /* 0x0000000b120f7210 */ /* 0x000fe20007ffe804 */
[----:B------:R-:W2:Y:S01]  /*0320*/  FRND R14, R14 ;  /* 0x0000000e000e7307 */ /* 0x000ea20000201000 */
[----:B------:R-:W-:-:S05]  /*0330*/  LOP3.LUT R4, R2, 0xfffc0000, RZ, 0xc0, !PT ;  /* 0xfffc000002047812 */ /* 0x000fca00078ec0ff */
[----:B------:R-:W-:Y:S01]  /*0340*/  IMAD.IADD R11, R21, 0x1, -R4 ;  /* 0x00000001150b7824 */ /* 0x000fe200078e0a04 */
[----:B-1----:R-:W-:-:S04]  /*0350*/  FSEL R5, R13, RZ, P0 ;  /* 0x000000ff0d057208 */ /* 0x002fc80000000000 */
[C---:B------:R-:W-:Y:S01]  /*0360*/  FSETP.NEU.AND P5, PT, R5.reuse, 128, PT ;  /* 0x430000000500780b */ /* 0x040fe20003fad000 */
[C---:B------:R-:W-:Y:S01]  /*0370*/  FFMA.FTZ R2, -R5.reuse, 0.693145751953125, R22 ;  /* 0x3f31720005027823 */ /* 0x040fe20000010116 */
[----:B------:R-:W-:Y:S02]  /*0380*/  SHF.R.S32.HI R19, RZ, 0x1f, R11 ;  /* 0x0000001fff137819 */ /* 0x000fe4000001140b */
[C---:B------:R-:W-:Y:S01]  /*0390*/  FSEL R4, R5.reuse, 127, P5 ;  /* 0x42fe000005047808 */ /* 0x040fe20002800000 */
[C---:B------:R-:W-:Y:S01]  /*03a0*/  FFMA.FTZ R13, -R5.reuse, 1.428606765330187045e-06, R2 ;  /* 0x35bfbe8e050d7823 */ /* 0x040fe20000010102 */
[----:B------:R-:W-:Y:S02]  /*03b0*/  SEL R2, R6, RZ, !P1 ;  /* 0x000000ff06027207 */ /* 0x000fe40004800000 */
[----:B------:R-:W-:Y:S01]  /*03c0*/  FSEL R5, R5, 127, P5 ;  /* 0x42fe000005057808 */ /* 0x000fe20002800000 */
[----:B------:R-:W-:Y:S01]  /*03d0*/  FFMA.FTZ R6, R13, R24, 0.0083824126049876213074 ;  /* 0x3c0956630d067423 */ /* 0x000fe20000010018 */
[----:B------:R-:W1:Y:S01]  /*03e0*/  MUFU.EX2 R4, R4 ;  /* 0x0000000400047308 */ /* 0x000e620000000800 */
[----:B------:R-:W-:-:S02]  /*03f0*/  FMUL R3, R2, 1.4426950216293334961 ;  /* 0x3fb8aa3b02037820 */ /* 0x000fc40000400000 */
[----:B------:R-:W-:Y:S01]  /*0400*/  FFMA.FTZ R26, R13, R6, 0.041667830199003219604 ;  /* 0x3d2aabe30d1a7423 */ /* 0x000fe20000010006 */
[----:B------:R-:W-:Y:S01]  /*0410*/  IADD3 R6, P2, P3, R17, R11, R10 ;  /* 0x0000000b11067210 */ /* 0x000fe20007b5e00a */
[----:B------:R-:W-:Y:S01]  /*0420*/  FADD.FTZ R10, |R20|, -RZ ;  /* 0x800000ff140a7221 */ /* 0x000fe20000010200 */
[----:B------:R-:W-:Y:S01]  /*0430*/  SHF.R.S32.HI R11, RZ, 0x1f, R17 ;  /* 0x0000001fff0b7819 */ /* 0x000fe20000011411 */
[C---:B------:R-:W-:Y:S01]  /*0440*/  FFMA.FTZ R26, R13.reuse, R26, 0.16666397452354431152 ;  /* 0x3e2aa9f60d1a7423 */ /* 0x040fe2000001001a */
[----:B------:R-:W3:Y:S02]  /*0450*/  FRND R3, R3 ;  /* 0x0000000300037307 */ /* 0x000ee40000201000 */
[----:B------:R-:W-:Y:S01]  /*0460*/  FSETP.GEU.AND P0, PT, R10, 0.40999999642372131348, PT ;  /* 0x3ed1eb850a00780b */ /* 0x000fe20003f0e000 */
[----:B------:R-:W-:Y:S01]  /*0470*/  FADD.FTZ R10, |R2|, -RZ ;  /* 0x800000ff020a7221 */ /* 0x000fe20000010200 */
[----:B------:R-:W-:Y:S01]  /*0480*/  FFMA.FTZ R26, R13, R26, 0.49999994039535522461 ;  /* 0x3efffffe0d1a7423 */ /* 0x000fe2000001001a */
[----:B------:R-:W-:-:S02]  /*0490*/  IADD3.X R11, R11, R19, R16, P2, P3 ;  /* 0x000000130b0b7210 */ /* 0x000fc400017e6410 */
[----:B------:R-:W-:Y:S01]  /*04a0*/  SEL R16, R7, RZ, !P1 ;  /* 0x000000ff07107207 */ /* 0x000fe20004800000 */
[C---:B------:R-:W-:Y:S01]  /*04b0*/  FMUL R26, R13.reuse, R26 ;  /* 0x0000001a0d1a7220 */ /* 0x040fe20000400000 */
[----:B--2---:R-:W-:Y:S01]  /*04c0*/  FSEL R7, R14, RZ, P0 ;  /* 0x000000ff0e077208 */ /* 0x004fe20000000000 */
[----:B-1----:R-:W-:Y:S01]  /*04d0*/  FADD R17, R4, -1 ;  /* 0xbf80000004117421 */ /* 0x002fe20000000000 */
[----:B------:R-:W-:Y:S01]  /*04e0*/  FSETP.GEU.AND P0, PT, R10, 0.40999999642372131348, PT ;  /* 0x3ed1eb850a00780b */ /* 0x000fe20003f0e000 */
[----:B------:R-:W-:Y:S01]  /*04f0*/  FFMA.FTZ R13, R13, R26, R13 ;  /* 0x0000001a0d0d7223 */ /* 0x000fe2000001000d */
[C---:B------:R-:W-:Y:S01]  /*0500*/  FSETP.NEU.AND P2, PT, R7.reuse, 128, PT ;  /* 0x430000000700780b */ /* 0x040fe20003f4d000 */
[----:B------:R-:W-:Y:S01]  /*0510*/  FFMA.FTZ R10, -R7, 0.693145751953125, R20 ;  /* 0x3f317200070a7823 */ /* 0x000fe20000010114 */
[----:B---3--:R-:W-:Y:S01]  /*0520*/  FSEL R3, R3, RZ, P0 ;  /* 0x000000ff03037208 */ /* 0x008fe20000000000 */
[----:B------:R-:W-:Y:S01]  /*0530*/  FFMA.FTZ R4, R4, R13, R17 ;  /* 0x0000000d04047223 */ /* 0x000fe20000010011 */
[C---:B------:R-:W-:Y:S01]  /*0540*/  FSEL R14, R7.reuse, 127, P2 ;  /* 0x42fe0000070e7808 */ /* 0x040fe20001000000 */
[----:B------:R-:W-:Y:S01]  /*0550*/  FFMA.FTZ R17, -R7, 1.428606765330187045e-06, R10 ;  /* 0x35bfbe8e07117823 */ /* 0x000fe2000001010a */
[C---:B------:R-:W-:Y:S01]  /*0560*/  FMUL R25, R16.reuse, 1.4426950216293334961 ;  /* 0x3fb8aa3b10197820 */ /* 0x040fe20000400000 */
[C---:B------:R-:W-:Y:S01]  /*0570*/  FFMA.FTZ R26, -R3.reuse, 0.693145751953125, R2 ;  /* 0x3f317200031a7823 */ /* 0x040fe20000010102 */
[----:B------:R-:W-:Y:S01]  /*0580*/  FSETP.NEU.AND P3, PT, R3, 128, PT ;  /* 0x430000000300780b */ /* 0x000fe20003f6d000 */
[----:B------:R-:W-:Y:S01]  /*0590*/  FFMA.FTZ R28, R17, R24, 0.0083824126049876213074 ;  /* 0x3c095663111c7423 */ /* 0x000fe20000010018 */
[----:B------:R-:W-:Y:S01]  /*05a0*/  FADD.FTZ R10, |R16|, -RZ ;  /* 0x800000ff100a7221 */ /* 0x000fe20000010200 */
[----:B------:R-:W-:Y:S01]  /*05b0*/  FFMA.FTZ R13, -R3, 1.428606765330187045e-06, R26 ;  /* 0x35bfbe8e030d7823 */ /* 0x000fe2000001011a */
[----:B------:R-:W1:Y:S01]  /*05c0*/  MUFU.EX2 R14, R14 ;  /* 0x0000000e000e7308 */ /* 0x000e620000000800 */
[----:B------:R-:W-:Y:S01]  /*05d0*/  FFMA.FTZ R28, R17, R28, 0.041667830199003219604 ;  /* 0x3d2aabe3111c7423 */ /* 0x000fe2000001001c */
[----:B------:R-:W-:Y:S01]  /*05e0*/  FSEL R3, R3, 127, P3 ;  /* 0x42fe000003037808 */ /* 0x000fe20001800000 */
[----:B------:R-:W-:Y:S01]  /*05f0*/  FFMA.FTZ R26, R13, R24, 0.0083824126049876213074 ;  /* 0x3c0956630d1a7423 */ /* 0x000fe20000010018 */
[----:B------:R-:W-:Y:S01]  /*0600*/  FSETP.GEU.AND P0, PT, R10, 0.40999999642372131348, PT ;  /* 0x3ed1eb850a00780b */ /* 0x000fe20003f0e000 */
[----:B------:R-:W-:Y:S01]  /*0610*/  FFMA.FTZ R28, R17, R28, 0.16666397452354431152 ;  /* 0x3e2aa9f6111c7423 */ /* 0x000fe2000001001c */
[----:B------:R-:W-:Y:S01]  /*0620*/  @!P5 FADD R4, R4, R4 ;  /* 0x000000040404d221 */ /* 0x000fe20000000000 */
[----:B------:R-:W-:Y:S01]  /*0630*/  FFMA.FTZ R26, R13, R26, 0.041667830199003219604 ;  /* 0x3d2aabe30d1a7423 */ /* 0x000fe2000001001a */
[----:B------:R-:W2:Y:S01]  /*0640*/  FRND R25, R25 ;  /* 0x0000001900197307 */ /* 0x000ea20000201000 */
[----:B------:R-:W-:Y:S01]  /*0650*/  FFMA.FTZ R28, R17, R28, 0.49999994039535522461 ;  /* 0x3efffffe111c7423 */ /* 0x000fe2000001001c */
[----:B------:R-:W-:Y:S01]  /*0660*/  FSETP.GT.AND P5, PT, R5, 128, PT ;  /* 0x430000000500780b */ /* 0x000fe20003fa4000 */
[----:B------:R-:W-:-:S02]  /*0670*/  FFMA.FTZ R26, R13, R26, 0.16666397452354431152 ;  /* 0x3e2aa9f60d1a7423 */ /* 0x000fc4000001001a */
[----:B------:R-:W-:Y:S01]  /*0680*/  FMUL R28, R17, R28 ;  /* 0x0000001c111c7220 */ /* 0x000fe20000400000 */
[----:B------:R-:W-:Y:S01]  /*0690*/  FSEL R4, R4, +INF , !P5 ;  /* 0x7f80000004047808 */ /* 0x000fe20006800000 */
[----:B------:R-:W-:Y:S01]  /*06a0*/  FFMA.FTZ R26, R13, R26, 0.49999994039535522461 ;  /* 0x3efffffe0d1a7423 */ /* 0x000fe2000001001a */
[----:B------:R-:W3:Y:S01]  /*06b0*/  MUFU.EX2 R10, R3 ;  /* 0x00000003000a7308 */ /* 0x000ee20000000800 */
[----:B------:R-:W-:Y:S01]  /*06c0*/  FFMA.FTZ R19, R17, R28, R17 ;  /* 0x0000001c11137223 */ /* 0x000fe20000010011 */
[----:B-1----:R-:W-:Y:S01]  /*06d0*/  FADD R23, R14, -1 ;  /* 0xbf8000000e177421 */ /* 0x002fe20000000000 */
[----:B------:R-:W-:Y:S01]  /*06e0*/  FMUL R26, R13, R26 ;  /* 0x0000001a0d1a7220 */ /* 0x000fe20000400000 */
[----:B------:R-:W-:Y:S02]  /*06f0*/  FSETP.NEU.AND P5, PT, R22, RZ, PT ;  /* 0x000000ff1600720b */ /* 0x000fe40003fad000 */
[----:B--2---:R-:W-:Y:S01]  /*0700*/  FSEL R25, R25, RZ, P0 ;  /* 0x000000ff19197208 */ /* 0x004fe20000000000 */
[----:B------:R-:W-:Y:S01]  /*0710*/  FFMA.FTZ R17, R13, R26, R13 ;  /* 0x0000001a0d117223 */ /* 0x000fe2000001000d */
[----:B------:R-:W-:Y:S01]  /*0720*/  FFMA.FTZ R13, R14, R19, R23 ;  /* 0x000000130e0d7223 */ /* 0x000fe20000010017 */
[----:B------:R-:W-:-:S02]  /*0730*/  ISETP.GT.AND P0, PT, R0, 0xf, PT ;  /* 0x0000000f0000780c */ /* 0x000fc40003f04270 */
[----:B------:R-:W-:Y:S01]  /*0740*/  FFMA.FTZ R26, -R25, 0.693145751953125, R16 ;  /* 0x3f317200191a7823 */ /* 0x000fe20000010110 */
[----:B------:R-:W-:Y:S01]  /*0750*/  SHF.R.S32.HI R14, RZ, 0x12, R12 ;  /* 0x00000012ff0e7819 */ /* 0x000fe2000001140c */
[----:B------:R-:W-:Y:S01]  /*0760*/  @!P2 FADD R13, R13, R13 ;  /* 0x0000000d0d0da221 */ /* 0x000fe20000000000 */
[----:B---3--:R-:W-:Y:S01]  /*0770*/  FADD R19, R10, -1 ;  /* 0xbf8000000a137421 */ /* 0x008fe20000000000 */
[----:B------:R-:W-:-:S03]  /*0780*/  FSETP.NEU.AND P4, PT, R25, 128, PT ;  /* 0x430000001900780b */ /* 0x000fc60003f8d000 */
[----:B------:R-:W-:Y:S01]  /*0790*/  FFMA.FTZ R0, R10, R17, R19 ;  /* 0x000000110a007223 */ /* 0x000fe20000010013 */
[C---:B------:R-:W-:Y:S01]  /*07a0*/  FFMA.FTZ R17, -R25.reuse, 1.428606765330187045e-06, R26 ;  /* 0x35bfbe8e19117823 */ /* 0x040fe2000001011a */
[----:B------:R-:W-:Y:S02]  /*07b0*/  SHF.R.S32.HI R19, RZ, 0xf, R14 ;  /* 0x0000000fff137819 */ /* 0x000fe4000001140e */
[----:B------:R-:W-:Y:S01]  /*07c0*/  FSEL R25, R25, 127, P4 ;  /* 0x42fe000019197808 */ /* 0x000fe20002000000 */
[----:B------:R-:W-:Y:S01]  /*07d0*/  FFMA.FTZ R26, R17, R24, 0.0083824126049876213074 ;  /* 0x3c095663111a7423 */ /* 0x000fe20000010018 */
[C---:B------:R-:W-:Y:S02]  /*07e0*/  LEA R10, P6, R6.reuse, UR6, 0x2 ;  /* 0x00000006060a7c11 */ /* 0x040fe4000f8c10ff */
[----:B------:R-:W-:Y:S01]  /*07f0*/  LOP3.LUT R19, R19, 0xffff, RZ, 0xc0, !PT ;  /* 0x0000ffff13137812 */ /* 0x000fe200078ec0ff */
[----:B------:R-:W-:Y:S01]  /*0800*/  FFMA.FTZ R26, R17, R26, 0.041667830199003219604 ;  /* 0x3d2aabe3111a7423 */ /* 0x000fe2000001001a */
[----:B------:R-:W-:-:S02]  /*0810*/  LEA.HI.X R11, R6, UR7, R11, 0x2, P6 ;  /* 0x00000007060b7c11 */ /* 0x000fc4000b0f140b */
[----:B------:R-:W-:Y:S01]  /*0820*/  LEA.HI R6, R19, R14, RZ, 0x15 ;  /* 0x0000000e13067211 */ /* 0x000fe200078fa8ff */
[----:B------:R-:W-:Y:S01]  /*0830*/  FFMA.FTZ R28, R17, R26, 0.16666397452354431152 ;  /* 0x3e2aa9f6111c7423 */ /* 0x000fe2000001001a */
[----:B------:R-:W-:Y:S01]  /*0840*/  FSETP.GEU.AND P6, PT, R5, -25, PT ;  /* 0xc1c800000500780b */ /* 0x000fe20003fce000 */
[----:B------:R-:W1:Y:S01]  /*0850*/  MUFU.EX2 R26, R25 ;  /* 0x00000019001a7308 */ /* 0x000e620000000800 */
[----:B------:R-:W-:Y:S01]  /*0860*/  LOP3.LUT R6, R6, 0xffe0, RZ, 0xc0, !PT ;  /* 0x0000ffe006067812 */ /* 0x000fe200078ec0ff */
[C---:B------:R-:W-:Y:S01]  /*0870*/  FFMA.FTZ R28, R17.reuse, R28, 0.49999994039535522461 ;  /* 0x3efffffe111c7423 */ /* 0x040fe2000001001c */
[----:B------:R-:W-:Y:S02]  /*0880*/  @P5 FSEL R29, R4, -1, P6 ;  /* 0xbf800000041d5808 */ /* 0x000fe40003000000 */
[----:B------:R-:W-:Y:S01]  /*0890*/  @P0 IADD3 R10, P5, R10, -0x1000000, RZ ;  /* 0xff0000000a0a0810 */ /* 0x000fe20007fbe0ff */
[----:B------:R-:W-:Y:S01]  /*08a0*/  FMUL R28, R17, R28 ;  /* 0x0000001c111c7220 */ /* 0x000fe20000400000 */
[----:B------:R-:W-:-:S02]  /*08b0*/  IMAD.MOV R6, RZ, RZ, -R6 ;  /* 0x000000ffff067224 */ /* 0x000fc400078e0a06 */
[----:B------:R-:W-:Y:S01]  /*08c0*/  @P0 IADD3.X R11, R11, -0x1, RZ, P5, !PT ;  /* 0xffffffff0b0b0810 */ /* 0x000fe20002ffe4ff */
[----:B------:R-:W-:Y:S01]  /*08d0*/  FFMA.FTZ R17, R17, R28, R17 ;  /* 0x0000001c11117223 */ /* 0x000fe20000010011 */
[----:B------:R-:W-:Y:S02]  /*08e0*/  FSETP.NEU.AND P5, PT, R20, RZ, PT ;  /* 0x000000ff1400720b */ /* 0x000fe40003fad000 */
[----:B------:R-:W-:Y:S01]  /*08f0*/  PRMT R19, R6, 0x7710, RZ ;  /* 0x0000771006137816 */ /* 0x000fe200000000ff */
[----:B-1----:R-:W-:-:S04]  /*0900*/  FADD R5, R26, -1 ;  /* 0xbf8000001a057421 */ /* 0x002fc80000000000 */
[----:B------:R-:W-:Y:S02]  /*0910*/  IMAD.IADD R14, R14, 0x1, R19 ;  /* 0x000000010e0e7824 */ /* 0x000fe400078e0213 */
[----:B------:R-:W-:Y:S01]  /*0920*/  FFMA.FTZ R26, R26, R17, R5 ;  /* 0x000000111a1a7223 */ /* 0x000fe20000010005 */
[----:B------:R-:W-:Y:S01]  /*0930*/  FSEL R17, R7, 127, P2 ;  /* 0x42fe000007117808 */ /* 0x000fe20001000000 */
[----:B------:R-:W-:Y:S01]  /*0940*/  VIADD R28, R21, 0x200 ;  /* 0x00000200151c7836 */ /* 0x000fe20000000000 */
[----:B------:R-:W-:Y:S02]  /*0950*/  CS2R R4, SRZ ;  /* 0x0000000000047805 */ /* 0x000fe4000001ff00 */
[----:B------:R-:W-:Y:S02]  /*0960*/  CS2R R6, SRZ ;  /* 0x0000000000067805 */ /* 0x000fe4000001ff00 */
[C---:B------:R-:W-:Y:S02]  /*0970*/  FSETP.GEU.AND P6, PT, R17.reuse, -25, PT ;  /* 0xc1c800001100780b */ /* 0x040fe40003fce000 */
[----:B------:R-:W-:-:S02]  /*0980*/  FSETP.GT.AND P2, PT, R17, 128, PT ;  /* 0x430000001100780b */ /* 0x000fc40003f44000 */
[----:B------:R-:W-:Y:S01]  /*0990*/  LOP3.LUT R17, R12, 0xfffc0000, RZ, 0xc0, !PT ;  /* 0xfffc00000c117812 */ /* 0x000fe200078ec0ff */
[----:B------:R-:W-:Y:S01]  /*09a0*/  FADD R23, R20, R20 ;  /* 0x0000001414177221 */ /* 0x000fe20000000000 */
[----:B------:R-:W-:Y:S01]  /*09b0*/  LOP3.LUT R12, R14, 0xffff, RZ, 0xc0, !PT ;  /* 0x0000ffff0e0c7812 */ /* 0x000fe200078ec0ff */
[----:B------:R1:W2:Y:S01]  /*09c0*/  @P0 LDG.E.128 R4, desc[UR4][R10.64] ;  /* 0x000000040a040981 */ /* 0x0002a2000c1e1d00 */
[----:B------:R-:W-:Y:S01]  /*09d0*/  FSEL R13, R13, +INF , !P2 ;  /* 0x7f8000000d0d7808 */ /* 0x000fe20005000000 */
[----:B------:R-:W-:Y:S01]  /*09e0*/  IMAD.IADD R19, R28, 0x1, -R17 ;  /* 0x000000011c137824 */ /* 0x000fe200078e0a11 */
[----:B------:R-:W-:Y:S01]  /*09f0*/  PRMT R17, R14, 0x9910, RZ ;  /* 0x000099100e117816 */ /* 0x000fe200000000ff */
[----:B------:R-:W-:Y:S01]  /*0a00*/  IMAD.SHL.U32 R12, R12, 0x40000, RZ ;  /* 0x000400000c0c7824 */ /* 0x000fe200078e00ff */
[----:B------:R-:W-:Y:S02]  /*0a10*/  @P5 FSEL R23, R13, -1, P6 ;  /* 0xbf8000000d175808 */ /* 0x000fe40003000000 */
[----:B------:R-:W-:-:S02]  /*0a20*/  SHF.R.S32.HI R14, RZ, 0x1f, R18 ;  /* 0x0000001fff0e7819 */ /* 0x000fc40000011412 */
[----:B------:R-:W-:Y:S02]  /*0a30*/  IADD3 R18, P5, P6, R12, R19, R18 ;  /* 0x000000130c127210 */ /* 0x000fe40007ebe012 */
[----:B-1----:R-:W-:Y:S02]  /*0a40*/  SHF.R.S32.HI R10, RZ, 0x1f, R19 ;  /* 0x0000001fff0a7819 */ /* 0x002fe40000011413 */
[----:B------:R-:W-:Y:S02]  /*0a50*/  ISETP.GE.AND P2, PT, R17, 0x10, PT ;  /* 0x000000101100780c */ /* 0x000fe40003f46270 */
[----:B------:R-:W-:-:S04]  /*0a60*/  SHF.R.S32.HI R19, RZ, 0x1f, R12 ;  /* 0x0000001fff137819 */ /* 0x000fc8000001140c */
[----:B------:R-:W-:Y:S01]  /*0a70*/  IADD3.X R19, R19, R10, R14, P5, P6 ;  /* 0x0000000a13137210 */ /* 0x000fe20002fec40e */
[----:B------:R-:W-:Y:S01]  /*0a80*/  IMAD.WIDE R14, R15, 0x4, R8 ;  /* 0x000000040f0e7825 */ /* 0x000fe200078e0208 */
[----:B------:R-:W-:Y:S02]  /*0a90*/  CS2R R8, SRZ ;  /* 0x0000000000087805 */ /* 0x000fe4000001ff00 */
[----:B------:R-:W-:-:S06]  /*0aa0*/  CS2R R10, SRZ ;  /* 0x00000000000a7805 */ /* 0x000fcc000001ff00 */
[----:B------:R-:W3:Y:S01]  /*0ab0*/  @!P2 LDG.E.128 R8, desc[UR4][R14.64] ;  /* 0x000000040e08a981 */ /* 0x000ee2000c1e1d00 */
[----:B------:R-:W-:Y:S01]  /*0ac0*/  FSETP.NEU.AND P5, PT, R2, RZ, PT ;  /* 0x000000ff0200720b */ /* 0x000fe20003fad000 */
[----:B------:R-:W-:Y:S01]  /*0ad0*/  @!P3 FADD R0, R0, R0 ;  /* 0x000000000000b221 */ /* 0x000fe20000000000 */
[----:B------:R-:W-:Y:S01]  /*0ae0*/  FSETP.GT.AND P3, PT, R3, 128, PT ;  /* 0x430000000300780b */ /* 0x000fe20003f64000 */
[----:B------:R-:W-:-:S03]  /*0af0*/  @!P4 FADD R26, R26, R26 ;  /* 0x0000001a1a1ac221 */ /* 0x000fc60000000000 */
[----:B------:R-:W-:Y:S02]  /*0b00*/  FSEL R0, R0, +INF , !P3 ;  /* 0x7f80000000007808 */ /* 0x000fe40005800000 */
[----:B---3--:R-:W-:-:S05]  /*0b10*/  SEL R12, R8, RZ, !P2 ;  /* 0x000000ff080c7207 */ /* 0x008fca0005000000 */
[C---:B------:R-:W-:Y:S01]  /*0b20*/  FMUL R8, R12.reuse, 1.4426950216293334961 ;  /* 0x3fb8aa3b0c087820 */ /* 0x040fe20000400000 */
[----:B------:R-:W-:-:S05]  /*0b30*/  FADD.FTZ R13, |R12|, -RZ ;  /* 0x800000ff0c0d7221 */ /* 0x000fca0000010200 */
[----:B------:R-:W1:Y:S01]  /*0b40*/  FRND R8, R8 ;  /* 0x0000000800087307 */ /* 0x000e620000201000 */
[----:B------:R-:W-:-:S04]  /*0b50*/  FSETP.GEU.AND P6, PT, R13, 0.40999999642372131348, PT ;  /* 0x3ed1eb850d00780b */ /* 0x000fc80003fce000 */
[----:B-1----:R-:W-:Y:S02]  /*0b60*/  FSEL R27, R8, RZ, P6 ;  /* 0x000000ff081b7208 */ /* 0x002fe40003000000 */
[----:B------:R-:W-:Y:S01]  /*0b70*/  FSETP.GEU.AND P6, PT, R3, -25, PT ;  /* 0xc1c800000300780b */ /* 0x000fe20003fce000 */
[----:B------:R-:W-:Y:S01]  /*0b80*/  FADD R3, R2, R2 ;  /* 0x0000000202037221 */ /* 0x000fe20000000000 */
[C---:B------:R-:W-:Y:S01]  /*0b90*/  FSETP.NEU.AND P3, PT, R27.reuse, 128, PT ;  /* 0x430000001b00780b */ /* 0x040fe20003f6d000 */
[----:B------:R-:W-:Y:S01]  /*0ba0*/  FFMA.FTZ R14, -R27, 0.693145751953125, R12 ;  /* 0x3f3172001b0e7823 */ /* 0x000fe2000001010c */
[----:B------:R-:W-:Y:S02]  /*0bb0*/  @P5 FSEL R3, R0, -1, P6 ;  /* 0xbf80000000035808 */ /* 0x000fe40003000000 */
[----:B------:R-:W-:Y:S01]  /*0bc0*/  FSETP.GT.AND P6, PT, R25, 128, PT ;  /* 0x430000001900780b */ /* 0x000fe20003fc4000 */
[----:B------:R-:W-:Y:S01]  /*0bd0*/  FFMA.FTZ R13, -R27, 1.428606765330187045e-06, R14 ;  /* 0x35bfbe8e1b0d7823 */ /* 0x000fe2000001010e */
[----:B------:R-:W-:-:S02]  /*0be0*/  FSETP.NEU.AND P5, PT, R16, RZ, PT ;  /* 0x000000ff1000720b */ /* 0x000fc40003fad000 */
[----:B------:R-:W-:Y:S01]  /*0bf0*/  FSEL R26, R26, +INF , !P6 ;  /* 0x7f8000001a1a7808 */ /* 0x000fe20007000000 */
[----:B------:R-:W-:Y:S01]  /*0c00*/  FFMA.FTZ R0, R13, R24, 0.0083824126049876213074 ;  /* 0x3c0956630d007423 */ /* 0x000fe20000010018 */
[----:B------:R-:W-:-:S03]  /*0c10*/  FSETP.GEU.AND P6, PT, R25, -25, PT ;  /* 0xc1c800001900780b */ /* 0x000fc60003fce000 */
[----:B------:R-:W-:Y:S01]  /*0c20*/  FFMA.FTZ R8, R13, R0, 0.041667830199003219604 ;  /* 0x3d2aabe30d087423 */ /* 0x000fe20000010000 */
[----:B------:R-:W-:-:S03]  /*0c30*/  FSEL R0, R27, 127, P3 ;  /* 0x42fe00001b007808 */ /* 0x000fc60001800000 */
[C---:B------:R-:W-:Y:S01]  /*0c40*/  FFMA.FTZ R8, R13.reuse, R8, 0.16666397452354431152 ;  /* 0x3e2aa9f60d087423 */ /* 0x040fe20000010008 */
[----:B------:R-:W1:Y:S03]  /*0c50*/  MUFU.EX2 R15, R0 ;  /* 0x00000000000f7308 */ /* 0x000e660000000800 */
[----:B------:R-:W-:-:S04]  /*0c60*/  FFMA.FTZ R8, R13, R8, 0.49999994039535522461 ;  /* 0x3efffffe0d087423 */ /* 0x000fc80000010008 */
[----:B------:R-:W-:-:S04]  /*0c70*/  FMUL R8, R13, R8 ;  /* 0x000000080d087220 */ /* 0x000fc80000400000 */
[----:B------:R-:W-:Y:S01]  /*0c80*/  FFMA.FTZ R8, R13, R8, R13 ;  /* 0x000000080d087223 */ /* 0x000fe2000001000d */
[----:B------:R-:W-:Y:S01]  /*0c90*/  SEL R13, R9, RZ, !P2 ;  /* 0x000000ff090d7207 */ /* 0x000fe20005000000 */
[----:B-1----:R-:W-:-:S04]  /*0ca0*/  FADD R14, R15, -1 ;  /* 0xbf8000000f0e7421 */ /* 0x002fc80000000000 */
[----:B------:R-:W-:Y:S01]  /*0cb0*/  FADD.FTZ R9, |R13|, -RZ ;  /* 0x800000ff0d097221 */ /* 0x000fe20000010200 */
[----:B------:R-:W-:Y:S01]  /*0cc0*/  FFMA.FTZ R15, R15, R8, R14 ;  /* 0x000000080f0f7223 */ /* 0x000fe2000001000e */
[----:B------:R-:W-:-:S03]  /*0cd0*/  FMUL R14, R13, 1.4426950216293334961 ;  /* 0x3fb8aa3b0d0e7820 */ /* 0x000fc60000400000 */
[----:B------:R-:W-:Y:S01]  /*0ce0*/  FSETP.GEU.AND P4, PT, R9, 0.40999999642372131348, PT ;  /* 0x3ed1eb850900780b */ /* 0x000fe20003f8e000 */
[----:B------:R-:W-:Y:S01]  /*0cf0*/  FADD R9, R16, R16 ;  /* 0x0000001010097221 */ /* 0x000fe20000000000 */
[----:B------:R-:W1:Y:S01]  /*0d00*/  FRND R8, R14 ;  /* 0x0000000e00087307 */ /* 0x000e620000201000 */
[----:B------:R-:W-:Y:S01]  /*0d10*/  @P5 FSEL R9, R26, -1, P6 ;  /* 0xbf8000001a095808 */ /* 0x000fe20003000000 */
[----:B------:R-:W-:Y:S01]  /*0d20*/  @!P3 FADD R15, R15, R15 ;  /* 0x0000000f0f0fb221 */ /* 0x000fe20000000000 */
[----:B------:R-:W-:Y:S02]  /*0d30*/  FSETP.GT.AND P3, PT, R0, 128, PT ;  /* 0x430000000000780b */ /* 0x000fe40003f64000 */
[----:B------:R-:W-:Y:S02]  /*0d40*/  FSETP.NEU.AND P6, PT, R12, RZ, PT ;  /* 0x000000ff0c00720b */ /* 0x000fe40003fcd000 */
[----:B-1----:R-:W-:Y:S02]  /*0d50*/  FSEL R8, R8, RZ, P4 ;  /* 0x000000ff08087208 */ /* 0x002fe40002000000 */
[----:B------:R-:W-:-:S02]  /*0d60*/  FSETP.GT.AND P4, PT, R20, RZ, PT ;  /* 0x000000ff1400720b */ /* 0x000fc40003f84000 */
[C---:B------:R-:W-:Y:S01]  /*0d70*/  FSETP.NEU.AND P5, PT, R8.reuse, 128, PT ;  /* 0x430000000800780b */ /* 0x040fe20003fad000 */
[----:B------:R-:W-:Y:S01]  /*0d80*/  FFMA.FTZ R25, -R8, 0.693145751953125, R13 ;  /* 0x3f31720008197823 */ /* 0x000fe2000001010d */
[----:B------:R-:W-:-:S03]  /*0d90*/  FSEL R20, R20, R23, P4 ;  /* 0x0000001714147208 */ /* 0x000fc60002000000 */
[C---:B------:R-:W-:Y:S01]  /*0da0*/  FFMA.FTZ R25, -R8.reuse, 1.428606765330187045e-06, R25 ;  /* 0x35bfbe8e08197823 */ /* 0x040fe20000010119 */
[----:B------:R-:W-:-:S03]  /*0db0*/  FSEL R8, R8, 127, P5 ;  /* 0x42fe000008087808 */ /* 0x000fc60002800000 */
[C---:B------:R-:W-:Y:S01]  /*0dc0*/  FFMA.FTZ R14, R25.reuse, R24, 0.0083824126049876213074 ;  /* 0x3c095663190e7423 */ /* 0x040fe20000010018 */
[----:B------:R-:W1:Y:S03]  /*0dd0*/  MUFU.EX2 R23, R8 ;  /* 0x0000000800177308 */ /* 0x000e660000000800 */
[----:B------:R-:W-:-:S04]  /*0de0*/  FFMA.FTZ R14, R25, R14, 0.041667830199003219604 ;  /* 0x3d2aabe3190e7423 */ /* 0x000fc8000001000e */
[----:B------:R-:W-:-:S04]  /*0df0*/  FFMA.FTZ R14, R25, R14, 0.16666397452354431152 ;  /* 0x3e2aa9f6190e7423 */ /* 0x000fc8000001000e */
[----:B------:R-:W-:-:S04]  /*0e00*/  FFMA.FTZ R14, R25, R14, 0.49999994039535522461 ;  /* 0x3efffffe190e7423 */ /* 0x000fc8000001000e */
[----:B------:R-:W-:-:S04]  /*0e10*/  FMUL R14, R25, R14 ;  /* 0x0000000e190e7220 */ /* 0x000fc80000400000 */
[----:B------:R-:W-:Y:S01]  /*0e20*/  FFMA.FTZ R26, R25, R14, R25 ;  /* 0x0000000e191a7223 */ /* 0x000fe20000010019 */
[----:B------:R-:W-:Y:S01]  /*0e30*/  SEL R14, R10, RZ, !P2 ;  /* 0x000000ff0a0e7207 */ /* 0x000fe20005000000 */
[----:B-1----:R-:W-:-:S04]  /*0e40*/  FADD R10, R23, -1 ;  /* 0xbf800000170a7421 */ /* 0x002fc80000000000 */
[C---:B------:R-:W-:Y:S01]  /*0e50*/  FMUL R25, R14.reuse, 1.4426950216293334961 ;  /* 0x3fb8aa3b0e197820 */ /* 0x040fe20000400000 */
[----:B------:R-:W-:Y:S01]  /*0e60*/  FFMA.FTZ R10, R23, R26, R10 ;  /* 0x0000001a170a7223 */ /* 0x000fe2000001000a */
[----:B------:R-:W-:Y:S02]  /*0e70*/  FADD.FTZ R26, |R14|, -RZ ;  /* 0x800000ff0e1a7221 */ /* 0x000fe40000010200 */
[----:B------:R-:W1:Y:S01]  /*0e80*/  FRND R23, R25 ;  /* 0x0000001900177307 */ /* 0x000e620000201000 */
[----:B------:R-:W-:Y:S02]  /*0e90*/  @!P5 FADD R10, R10, R10 ;  /* 0x0000000a0a0ad221 */ /* 0x000fe40000000000 */
[----:B------:R-:W-:Y:S02]  /*0ea0*/  FSETP.GEU.AND P4, PT, R26, 0.40999999642372131348, PT ;  /* 0x3ed1eb851a00780b */ /* 0x000fe40003f8e000 */
[----:B------:R-:W-:Y:S02]  /*0eb0*/  FSEL R26, R15, +INF , !P3 ;  /* 0x7f8000000f1a7808 */ /* 0x000fe40005800000 */
[----:B------:R-:W-:Y:S01]  /*0ec0*/  ISETP.GT.AND P3, PT, R17, 0xf, PT ;  /* 0x0000000f1100780c */ /* 0x000fe20003f64270 */
[----:B------:R-:W-:Y:S01]  /*0ed0*/  FADD R17, R12, R12 ;  /* 0x0000000c0c117221 */ /* 0x000fe20000000000 */
[----:B-1----:R-:W-:-:S02]  /*0ee0*/  FSEL R23, R23, RZ, P4 ;  /* 0x000000ff17177208 */ /* 0x002fc40002000000 */
[----:B------:R-:W-:-:S03]  /*0ef0*/  FSETP.GEU.AND P4, PT, R0, -25, PT ;  /* 0xc1c800000000780b */ /* 0x000fc60003f8e000 */
[C---:B------:R-:W-:Y:S01]  /*0f00*/  FFMA.FTZ R0, -R23.reuse, 0.693145751953125, R14 ;  /* 0x3f31720017007823 */ /* 0x040fe2000001010e */
[----:B------:R-:W-:Y:S02]  /*0f10*/  @P6 FSEL R17, R26, -1, P4 ;  /* 0xbf8000001a116808 */ /* 0x000fe40002000000 */
[C---:B------:R-:W-:Y:S01]  /*0f20*/  FSETP.NEU.AND P4, PT, R23.reuse, 128, PT ;  /* 0x430000001700780b */ /* 0x040fe20003f8d000 */
[C---:B------:R-:W-:Y:S01]  /*0f30*/  FFMA.FTZ R15, -R23.reuse, 1.428606765330187045e-06, R0 ;  /* 0x35bfbe8e170f7823 */ /* 0x040fe20000010100 */
[----:B------:R-:W-:Y:S02]  /*0f40*/  FSETP.GT.AND P6, PT, R8, 128, PT ;  /* 0x430000000800780b */ /* 0x000fe40003fc4000 */
[----:B------:R-:W-:Y:S01]  /*0f50*/  FSEL R23, R23, 127, P4 ;  /* 0x42fe000017177808 */ /* 0x000fe20002000000 */
[C---:B------:R-:W-:Y:S01]  /*0f60*/  FFMA.FTZ R0, R15.reuse, R24, 0.0083824126049876213074 ;  /* 0x3c0956630f007423 */ /* 0x040fe20000010018 */
[----:B------:R-:W-:Y:S02]  /*0f70*/  FSEL R25, R10, +INF , !P6 ;  /* 0x7f8000000a197808 */ /* 0x000fe40007000000 */
[----:B------:R-:W1:Y:S01]  /*0f80*/  MUFU.EX2 R27, R23 ;  /* 0x00000017001b7308 */ /* 0x000e620000000800 */
[----:B------:R-:W-:Y:S01]  /*0f90*/  FFMA.FTZ R0, R15, R0, 0.041667830199003219604 ;  /* 0x3d2aabe30f007423 */ /* 0x000fe20000010000 */
[----:B------:R-:W-:-:S03]  /*0fa0*/  FSETP.NEU.AND P6, PT, R13, RZ, PT ;  /* 0x000000ff0d00720b */ /* 0x000fc60003fcd000 */
[----:B------:R-:W-:-:S04]  /*0fb0*/  FFMA.FTZ R0, R15, R0, 0.16666397452354431152 ;  /* 0x3e2aa9f60f007423 */ /* 0x000fc80000010000 */
[----:B------:R-:W-:-:S04]  /*0fc0*/  FFMA.FTZ R0, R15, R0, 0.49999994039535522461 ;  /* 0x3efffffe0f007423 */ /* 0x000fc80000010000 */
[----:B------:R-:W-:Y:S01]  /*0fd0*/  FMUL R0, R15, R0 ;  /* 0x000000000f007220 */ /* 0x000fe20000400000 */
[----:B-1----:R-:W-:-:S03]  /*0fe0*/  FADD R26, R27, -1 ;  /* 0xbf8000001b1a7421 */ /* 0x002fc60000000000 */
[----:B------:R-:W-:Y:S01]  /*0ff0*/  FFMA.FTZ R0, R15, R0, R15 ;  /* 0x000000000f007223 */ /* 0x000fe2000001000f */
[----:B------:R-:W-:-:S03]  /*1000*/  SEL R15, R11, RZ, !P2 ;  /* 0x000000ff0b0f7207 */ /* 0x000fc60005000000 */
[----:B------:R-:W-:Y:S02]  /*1010*/  FFMA.FTZ R27, R27, R0, R26 ;  /* 0x000000001b1b7223 */ /* 0x000fe4000001001a */
[C---:B------:R-:W-:Y:S01]  /*1020*/  FMUL R11, R15.reuse, 1.4426950216293334961 ;  /* 0x3fb8aa3b0f0b7820 */ /* 0x040fe20000400000 */
[----:B------:R-:W-:-:S05]  /*1030*/  FADD.FTZ R0, |R15|, -RZ ;  /* 0x800000ff0f007221 */ /* 0x000fca0000010200 */
[----:B------:R-:W1:Y:S01]  /*1040*/  FRND R11, R11 ;  /* 0x0000000b000b7307 */ /* 0x000e620000201000 */
[----:B------:R-:W-:Y:S01]  /*1050*/  FSETP.GEU.AND P5, PT, R0, 0.40999999642372131348, PT ;  /* 0x3ed1eb850000780b */ /* 0x000fe20003fae000 */
[----:B------:R-:W-:-:S03]  /*1060*/  FADD R0, R13, R13 ;  /* 0x0000000d0d007221 */ /* 0x000fc60000000000 */
[----:B-1----:R-:W-:Y:S02]  /*1070*/  FSEL R10, R11, RZ, P5 ;  /* 0x000000ff0b0a7208 */ /* 0x002fe40002800000 */
[----:B------:R-:W-:-:S03]  /*1080*/  FSETP.GEU.AND P5, PT, R8, -25, PT ;  /* 0xc1c800000800780b */ /* 0x000fc60003fae000 */
[C---:B------:R-:W-:Y:S01]  /*1090*/  FFMA.FTZ R8, -R10.reuse, 0.693145751953125, R15 ;  /* 0x3f3172000a087823 */ /* 0x040fe2000001010f */
[----:B------:R-:W-:Y:S02]  /*10a0*/  @P6 FSEL R0, R25, -1, P5 ;  /* 0xbf80000019006808 */ /* 0x000fe40002800000 */
[C---:B------:R-:W-:Y:S01]  /*10b0*/  FSETP.NEU.AND P5, PT, R10.reuse, 128, PT ;  /* 0x430000000a00780b */ /* 0x040fe20003fad000 */
[----:B------:R-:W-:Y:S01]  /*10c0*/  FFMA.FTZ R11, -R10, 1.428606765330187045e-06, R8 ;  /* 0x35bfbe8e0a0b7823 */ /* 0x000fe20000010108 */
[----:B------:R-:W-:Y:S02]  /*10d0*/  FSETP.GT.AND P6, PT, R22, RZ, PT ;  /* 0x000000ff1600720b */ /* 0x000fe40003fc4000 */
[----:B------:R-:W-:Y:S01]  /*10e0*/  FSEL R25, R10, 127, P5 ;  /* 0x42fe00000a197808 */ /* 0x000fe20002800000 */
[C---:B------:R-:W-:Y:S01]  /*10f0*/  FFMA.FTZ R24, R11.reuse, R24, 0.0083824126049876213074 ;  /* 0x3c0956630b187423 */ /* 0x040fe20000010018 */
[----:B------:R-:W-:Y:S02]  /*1100*/  FSEL R22, R22, R29, P6 ;  /* 0x0000001d16167208 */ /* 0x000fe40003000000 */
[----:B------:R-:W-:Y:S01]  /*1110*/  FSETP.GT.AND P6, PT, R16, RZ, PT ;  /* 0x000000ff1000720b */ /* 0x000fe20003fc4000 */
[----:B------:R-:W-:-:S03]  /*1120*/  FFMA.FTZ R24, R11, R24, 0.041667830199003219604 ;  /* 0x3d2aabe30b187423 */ /* 0x000fc60000010018 */
[----:B------:R-:W-:Y:S01]  /*1130*/  FSEL R16, R16, R9, P6 ;  /* 0x0000000910107208 */ /* 0x000fe20003000000 */
[C---:B------:R-:W-:Y:S02]  /*1140*/  FFMA.FTZ R8, R11.reuse, R24, 0.16666397452354431152 ;  /* 0x3e2aa9f60b087423 */ /* 0x040fe40000010018 */
[----:B------:R-:W1:Y:S02]  /*1150*/  MUFU.EX2 R24, R25 ;  /* 0x0000001900187308 */ /* 0x000e640000000800 */
[----:B------:R-:W-:-:S04]  /*1160*/  FFMA.FTZ R8, R11, R8, 0.49999994039535522461 ;  /* 0x3efffffe0b087423 */ /* 0x000fc80000010008 */
[----:B------:R-:W-:-:S04]  /*1170*/  FMUL R8, R11, R8 ;  /* 0x000000080b087220 */ /* 0x000fc80000400000 */
[----:B------:R-:W-:Y:S01]  /*1180*/  FFMA.FTZ R11, R11, R8, R11 ;  /* 0x000000080b0b7223 */ /* 0x000fe2000001000b */
[----:B------:R-:W-:Y:S01]  /*1190*/  LEA R8, P6, R18, UR6, 0x2 ;  /* 0x0000000612087c11 */ /* 0x000fe2000f8c10ff */
[----:B-1----:R-:W-:-:S03]  /*11a0*/  FADD R9, R24, -1 ;  /* 0xbf80000018097421 */ /* 0x002fc60000000000 */
[----:B------:R-:W-:Y:S02]  /*11b0*/  LEA.HI.X R19, R18, UR7, R19, 0x2, P6 ;  /* 0x0000000712137c11 */ /* 0x000fe4000b0f1413 */
[----:B------:R-:W-:Y:S01]  /*11c0*/  @P3 IADD3 R18, P6, R8, -0x1000000, RZ ;  /* 0xff00000008123810 */ /* 0x000fe20007fde0ff */
[----:B------:R-:W-:Y:S01]  /*11d0*/  FFMA.FTZ R24, R24, R11, R9 ;  /* 0x0000000b18187223 */ /* 0x000fe20000010009 */
[----:B------:R-:W-:Y:S02]  /*11e0*/  CS2R R8, SRZ ;  /* 0x0000000000087805 */ /* 0x000fe4000001ff00 */
[----:B------:R-:W-:Y:S02]  /*11f0*/  CS2R R10, SRZ ;  /* 0x00000000000a7805 */ /* 0x000fe4000001ff00 */
[----:B------:R-:W-:-:S05]  /*1200*/  @P3 IADD3.X R19, R19, -0x1, RZ, P6, !PT ;  /* 0xffffffff13133810 */ /* 0x000fca00037fe4ff */
[----:B------:R2:W3:Y:S01]  /*1210*/  @P3 LDG.E.128 R8, desc[UR4][R18.64] ;  /* 0x0000000412083981 */ /* 0x0004e2000c1e1d00 */
[----:B------:R-:W-:Y:S01]  /*1220*/  FSETP.GT.AND P6, PT, R2, RZ, PT ;  /* 0x000000ff0200720b */ /* 0x000fe20003fc4000 */
[----:B------:R-:W-:Y:S01]  /*1230*/  @!P4 FADD R27, R27, R27 ;  /* 0x0000001b1b1bc221 */ /* 0x000fe20000000000 */
[----:B------:R-:W-:Y:S01]  /*1240*/  FSETP.GT.AND P4, PT, R23, 128, PT ;  /* 0x430000001700780b */ /* 0x000fe20003f84000 */
[----:B------:R-:W-:Y:S01]  /*1250*/  @!P5 FADD R24, R24, R24 ;  /* 0x000000181818d221 */ /* 0x000fe20000000000 */
[----:B------:R-:W-:Y:S02]  /*1260*/  FSEL R26, R2, R3, P6 ;  /* 0x00000003021a7208 */ /* 0x000fe40003000000 */
[C---:B------:R-:W-:Y:S01]  /*1270*/  FSETP.NEU.AND P6, PT, R14.reuse, RZ, PT ;  /* 0x000000ff0e00720b */ /* 0x040fe20003fcd000 */
[----:B------:R-:W1:Y:S01]  /*1280*/  LDC.64 R2, c[0x0][0x220] ;  /* 0x00008800ff027b82 */ /* 0x000e620000000a00 */
[----:B------:R-:W-:Y:S02]  /*1290*/  FSEL R27, R27, +INF , !P4 ;  /* 0x7f8000001b1b7808 */ /* 0x000fe40006000000 */
[----:B------:R-:W-:Y:S01]  /*12a0*/  FSETP.GEU.AND P4, PT, R23, -25, PT ;  /* 0xc1c800001700780b */ /* 0x000fe20003f8e000 */
[----:B------:R-:W-:Y:S01]  /*12b0*/  FADD R23, R14, R14 ;  /* 0x0000000e0e177221 */ /* 0x000fe20000000000 */
[----:B------:R-:W-:-:S02]  /*12c0*/  FSETP.GT.AND P5, PT, R25, 128, PT ;  /* 0x430000001900780b */ /* 0x000fc40003fa4000 */
[----:B--2---:R-:W-:Y:S02]  /*12d0*/  SEL R19, R4, RZ, P0 ;  /* 0x000000ff04137207 */ /* 0x004fe40000000000 */
[----:B------:R-:W-:Y:S02]  /*12e0*/  SEL R5, R5, RZ, P0 ;  /* 0x000000ff05057207 */ /* 0x000fe40000000000 */
[----:B------:R-:W-:Y:S02]  /*12f0*/  SEL R7, R7, RZ, P0 ;  /* 0x000000ff07077207 */ /* 0x000fe40000000000 */
[----:B------:R-:W-:Y:S02]  /*1300*/  @P6 FSEL R23, R27, -1, P4 ;  /* 0xbf8000001b176808 */ /* 0x000fe40002000000 */
[----:B------:R-:W-:Y:S02]  /*1310*/  FSETP.NEU.AND P4, PT, R15, RZ, PT ;  /* 0x000000ff0f00720b */ /* 0x000fe40003f8d000 */
[----:B------:R-:W-:-:S02]  /*1320*/  SEL R27, R6, RZ, P0 ;  /* 0x000000ff061b7207 */ /* 0x000fc40000000000 */
[----:B------:R-:W-:Y:S02]  /*1330*/  FSETP.GEU.AND P0, PT, R25, -25, PT ;  /* 0xc1c800001900780b */ /* 0x000fe40003f0e000 */
[----:B------:R-:W-:Y:S02]  /*1340*/  FSEL R24, R24, +INF , !P5 ;  /* 0x7f80000018187808 */ /* 0x000fe40006800000 */
[----:B------:R-:W-:Y:S01]  /*1350*/  SEL R5, R20, R5, !P1 ;  /* 0x0000000514057207 */ /* 0x000fe20004800000 */
[----:B-1----:R-:W-:Y:S01]  /*1360*/  IMAD.WIDE R2, R21, 0x4, R2 ;  /* 0x0000000415027825 */ /* 0x002fe200078e0202 */
[----:B------:R-:W-:Y:S02]  /*1370*/  FSEL R24, R24, -1, P0 ;  /* 0xbf80000018187808 */ /* 0x000fe40000000000 */
[----:B------:R-:W-:Y:S01]  /*1380*/  SEL R4, R22, R19, !P1 ;  /* 0x0000001316047207 */ /* 0x000fe20004800000 */
[----:B------:R-:W-:Y:S01]  /*1390*/  @!P4 FADD R24, R15, R15 ;  /* 0x0000000f0f18c221 */ /* 0x000fe20000000000 */
[----:B------:R-:W-:-:S02]  /*13a0*/  SEL R6, R26, R27, !P1 ;  /* 0x0000001b1a067207 */ /* 0x000fc40004800000 */
[----:B------:R-:W-:Y:S02]  /*13b0*/  SEL R7, R16, R7, !P1 ;  /* 0x0000000710077207 */ /* 0x000fe40004800000 */
[----:B------:R-:W-:Y:S02]  /*13c0*/  FSETP.GT.AND P1, PT, R14, RZ, PT ;  /* 0x000000ff0e00720b */ /* 0x000fe40003f24000 */
[C---:B------:R-:W-:Y:S01]  /*13d0*/  FSETP.GT.AND P6, PT, R12.reuse, RZ, PT ;  /* 0x000000ff0c00720b */ /* 0x040fe20003fc4000 */
[----:B------:R-:W-:Y:S01]  /*13e0*/  STG.E.128 desc[UR4][R2.64], R4 ;  /* 0x0000000402007986 */ /* 0x000fe2000c101d04 */
[----:B------:R-:W-:Y:S02]  /*13f0*/  FSETP.GT.AND P5, PT, R13, RZ, PT ;  /* 0x000000ff0d00720b */ /* 0x000fe40003fa4000 */
[----:B------:R-:W-:Y:S02]  /*1400*/  FSETP.GT.AND P0, PT, R15, RZ, PT ;  /* 0x000000ff0f00720b */ /* 0x000fe40003f04000 */
[----:B------:R-:W-:-:S02]  /*1410*/  FSEL R12, R12, R17, P6 ;  /* 0x000000110c0c7208 */ /* 0x000fc40003000000 */
[----:B------:R-:W-:Y:S02]  /*1420*/  FSEL R13, R13, R0, P5 ;  /* 0x000000000d0d7208 */ /* 0x000fe40002800000 */
[----:B------:R-:W-:Y:S02]  /*1430*/  FSEL R14, R14, R23, P1 ;  /* 0x000000170e0e7208 */ /* 0x000fe40000800000 */
[----:B------:R-:W-:Y:S02]  /*1440*/  FSEL R15, R15, R24, P0 ;  /* 0x000000180f0f7208 */ /* 0x000fe40000000000 */
[----:B---3--:R-:W-:Y:S02]  /*1450*/  @P2 SEL R12, R8, RZ, P3 ;  /* 0x000000ff080c2207 */ /* 0x008fe40001800000 */
[----:B------:R-:W-:Y:S02]  /*1460*/  @P2 SEL R13, R9, RZ, P3 ;  /* 0x000000ff090d2207 */ /* 0x000fe40001800000 */
[----:B------:R-:W-:-:S02]  /*1470*/  @P2 SEL R14, R10, RZ, P3 ;  /* 0x000000ff0a0e2207 */ /* 0x000fc40001800000 */
[----:B------:R-:W-:-:S05]  /*1480*/  @P2 SEL R15, R11, RZ, P3 ;  /* 0x000000ff0b0f2207 */ /* 0x000fca0001800000 */
[----:B------:R-:W-:Y:S01]  /*1490*/  STG.E.128 desc[UR4][R2.64+0x800], R12 ;  /* 0x0008000c02007986 */ /* 0x000fe2000c101d04 */
[----:B------:R-:W-:Y:S05]  /*14a0*/  EXIT ;  /* 0x000000000000794d */ /* 0x000fea0003800000 */
.L_x_0:
[----:B------:R-:W-:-:S00]  /*14b0*/  BRA `(.L_x_0) ;  /* 0xfffffffc00fc7947 */ /* 0x000fc0000383ffff */
[----:B------:R-:W-:-:S00]  /*14c0*/  NOP ;  /* 0x0000000000007918 */ /* 0x000fc00000000000 */
        /* <DEDUP_REMOVED lines=11> */
.L_x_1:


//--------------------- .nv.global.init           --------------------------
	.section	.nv.global.init,"aw",@progbits
.nv.global.init:
	.type		_$_str,@object
	.size		_$_str,(.L_0 - _$_str)
_$_str:
        /*0000*/ 	.byte	0x5f, 0x5f, 0x43, 0x55, 0x44, 0x41, 0x5f, 0x46, 0x54, 0x5a, 0x00
.L_0:


//--------------------- .nv.constant0.triton_poi_fused_cat_21 --------------------------
	.section	.nv.constant0.triton_poi_fused_cat_21,"a",@progbits
	.sectionflags	@""
	.align	4
.nv.constant0.triton_poi_fused_cat_21:
	.zero		556
